//
// Generated by NVIDIA NVVM Compiler
//
// Compiler Build ID: CL-36424714
// Cuda compilation tools, release 13.0, V13.0.88
// Based on NVVM 20.0.0
//

.version 9.0
.target sm_100
.address_size 64

	// .globl	_Z7prescanPjS_i
.extern .func  (.param .b32 func_retval0) vprintf
(
	.param .b64 vprintf_param_0,
	.param .b64 vprintf_param_1
)
;
.global .align 1 .b8 $str[17] = {73, 32, 97, 109, 32, 105, 110, 32, 116, 104, 101, 32, 115, 99, 97, 110};
.extern .shared .align 16 .b8 temp[];

.visible .entry _Z7prescanPjS_i(
	.param .u64 .ptr .align 1 _Z7prescanPjS_i_param_0,
	.param .u64 .ptr .align 1 _Z7prescanPjS_i_param_1,
	.param .u32 _Z7prescanPjS_i_param_2
)
{
	.reg .pred 	%p<8>;
	.reg .b32 	%r<87>;
	.reg .b32 	%f<11>;
	.reg .b64 	%rd<15>;

	ld.param.u64 	%rd1, [_Z7prescanPjS_i_param_0];
	ld.param.u64 	%rd2, [_Z7prescanPjS_i_param_1];
	ld.param.u32 	%r17, [_Z7prescanPjS_i_param_2];
	cvta.to.global.u64 	%rd3, %rd2;
	mov.u64 	%rd4, $str;
	cvta.global.u64 	%rd5, %rd4;
	{ // callseq 0, 0
	.param .b64 param0;
	st.param.b64 	[param0], %rd5;
	.param .b64 param1;
	st.param.b64 	[param1], 0;
	.param .b32 retval0;
	call.uni (retval0), 
	vprintf, 
	(
	param0, 
	param1
	);
	ld.param.b32 	%r19, [retval0];
	} // callseq 0
	mov.u32 	%r1, %tid.x;
	shr.u32 	%r21, %r17, 31;
	add.s32 	%r22, %r17, %r21;
	shr.s32 	%r2, %r22, 1;
	add.s32 	%r23, %r2, %r1;
	add.s32 	%r24, %r23, 16;
	shr.s32 	%r25, %r23, %r24;
	shr.s32 	%r26, %r25, 8;
	mul.wide.u32 	%rd6, %r1, 4;
	add.s64 	%rd7, %rd3, %rd6;
	ld.global.u32 	%r27, [%rd7];
	cvt.rn.f32.u32 	%f1, %r27;
	shl.b32 	%r28, %r1, 2;
	mov.u32 	%r29, temp;
	add.s32 	%r3, %r29, %r28;
	st.shared.f32 	[%r3], %f1;
	mul.wide.s32 	%rd8, %r2, 4;
	add.s64 	%rd9, %rd7, %rd8;
	ld.global.u32 	%r30, [%rd9];
	cvt.rn.f32.u32 	%f2, %r30;
	add.s32 	%r31, %r26, %r23;
	shl.b32 	%r32, %r31, 2;
	add.s32 	%r4, %r29, %r32;
	st.shared.f32 	[%r4], %f2;
	shr.s32 	%r82, %r17, 1;
	setp.lt.s32 	%p1, %r82, 1;
	mov.b32 	%r84, 1;
	@%p1 bra 	$L__BB0_5;
	shl.b32 	%r34, %r1, 1;
	or.b32  	%r6, %r34, 1;
	mov.b32 	%r84, 1;
$L__BB0_2:
	bar.sync 	0;
	setp.ge.s32 	%p2, %r1, %r82;
	@%p2 bra 	$L__BB0_4;
	mul.lo.s32 	%r35, %r84, %r6;
	add.s32 	%r36, %r35, -1;
	add.s32 	%r37, %r35, %r84;
	add.s32 	%r38, %r36, %r84;
	add.s32 	%r39, %r35, 15;
	shr.s32 	%r40, %r36, %r39;
	shr.s32 	%r41, %r40, 8;
	add.s32 	%r42, %r41, %r35;
	add.s32 	%r43, %r38, 16;
	shr.s32 	%r44, %r38, %r43;
	shr.s32 	%r45, %r44, 8;
	add.s32 	%r46, %r45, %r37;
	shl.b32 	%r47, %r42, 2;
	add.s32 	%r49, %r29, %r47;
	ld.shared.f32 	%f3, [%r49+-4];
	shl.b32 	%r50, %r46, 2;
	add.s32 	%r51, %r29, %r50;
	ld.shared.f32 	%f4, [%r51+-4];
	add.f32 	%f5, %f3, %f4;
	st.shared.f32 	[%r51+-4], %f5;
$L__BB0_4:
	shl.b32 	%r84, %r84, 1;
	shr.u32 	%r10, %r82, 1;
	setp.gt.u32 	%p3, %r82, 1;
	mov.u32 	%r82, %r10;
	@%p3 bra 	$L__BB0_2;
$L__BB0_5:
	setp.ne.s32 	%p4, %r1, 0;
	@%p4 bra 	$L__BB0_7;
	add.s32 	%r52, %r17, -1;
	add.s32 	%r53, %r17, 15;
	shr.s32 	%r54, %r52, %r53;
	shr.s32 	%r55, %r54, 8;
	add.s32 	%r56, %r55, %r17;
	shl.b32 	%r57, %r56, 2;
	add.s32 	%r59, %r29, %r57;
	mov.b32 	%r60, 0;
	st.shared.u32 	[%r59+-4], %r60;
$L__BB0_7:
	setp.lt.s32 	%p5, %r17, 2;
	@%p5 bra 	$L__BB0_12;
	shl.b32 	%r62, %r1, 1;
	or.b32  	%r12, %r62, 1;
	mov.b32 	%r85, 1;
$L__BB0_9:
	shr.u32 	%r84, %r84, 1;
	bar.sync 	0;
	setp.ge.u32 	%p6, %r1, %r85;
	@%p6 bra 	$L__BB0_11;
	mul.lo.s32 	%r63, %r84, %r12;
	add.s32 	%r64, %r63, -1;
	add.s32 	%r65, %r63, %r84;
	add.s32 	%r66, %r64, %r84;
	add.s32 	%r67, %r63, 15;
	shr.s32 	%r68, %r64, %r67;
	shr.s32 	%r69, %r68, 8;
	add.s32 	%r70, %r69, %r63;
	add.s32 	%r71, %r66, 16;
	shr.s32 	%r72, %r66, %r71;
	shr.s32 	%r73, %r72, 8;
	add.s32 	%r74, %r73, %r65;
	shl.b32 	%r75, %r70, 2;
	add.s32 	%r77, %r29, %r75;
	ld.shared.f32 	%f6, [%r77+-4];
	shl.b32 	%r78, %r74, 2;
	add.s32 	%r79, %r29, %r78;
	ld.shared.f32 	%f7, [%r79+-4];
	st.shared.f32 	[%r77+-4], %f7;
	add.f32 	%f8, %f6, %f7;
	st.shared.f32 	[%r79+-4], %f8;
$L__BB0_11:
	shl.b32 	%r85, %r85, 1;
	setp.lt.s32 	%p7, %r85, %r17;
	@%p7 bra 	$L__BB0_9;
$L__BB0_12:
	cvta.to.global.u64 	%rd10, %rd1;
	bar.sync 	0;
	ld.shared.f32 	%f9, [%r3];
	cvt.rzi.u32.f32 	%r80, %f9;
	add.s64 	%rd12, %rd10, %rd6;
	st.global.u32 	[%rd12], %r80;
	ld.shared.f32 	%f10, [%r4];
	cvt.rzi.u32.f32 	%r81, %f10;
	add.s64 	%rd14, %rd12, %rd8;
	st.global.u32 	[%rd14], %r81;
	ret;

}


// ===== COMPILED SASS (sm_100) =====

	.target	sm_100

	.elftype	@"ET_EXEC"


//--------------------- .note.nv.tkinfo           --------------------------
	.section	.note.nv.tkinfo,"",@"SHT_NOTE"
	.sectionflags	@"SHF_NOTE_NV_TKINFO"
	.tkinfo
        /*0018*/ 	.word	0x00000002
        /*0030*/ 	.string	""
        /*0030*/ 	.string	"ptxas"
        /*0030*/ 	.string	"Cuda compilation tools, release 13.0, V13.0.88"
        /*0030*/ 	.string	"Build cuda_13.0.r13.0/compiler.36424714_0"
        /*0030*/ 	.string	"-arch sm_100 -m 64 "



//--------------------- .note.nv.cuinfo           --------------------------
	.section	.note.nv.cuinfo,"",@"SHT_NOTE"
	.sectionflags	@"SHF_NOTE_NV_CUINFO"
        /*0018*/ 	.short	0x0002
        /*001a*/ 	.short	0x0064
        /*001c*/ 	.short	0x0082
	.zero		2


//--------------------- .nv.info                  --------------------------
	.section	.nv.info,"",@"SHT_CUDA_INFO"
	.align	4


	//----- nvinfo : EIATTR_REGCOUNT
	.align		4
        /*0000*/ 	.byte	0x04, 0x2f
        /*0002*/ 	.short	(.L_2 - .L_1)
	.align		4
.L_1:
        /*0004*/ 	.word	index@(_Z7prescanPjS_i)
        /*0008*/ 	.word	0x00000018


	//----- nvinfo : EIATTR_FRAME_SIZE
	.align		4
.L_2:
        /*000c*/ 	.byte	0x04, 0x11
        /*000e*/ 	.short	(.L_4 - .L_3)
	.align		4
.L_3:
        /*0010*/ 	.word	index@(_Z7prescanPjS_i)
        /*0014*/ 	.word	0x00000000


	//----- nvinfo : EIATTR_MIN_STACK_SIZE
	.align		4
.L_4:
        /*0018*/ 	.byte	0x04, 0x12
        /*001a*/ 	.short	(.L_6 - .L_5)
	.align		4
.L_5:
        /*001c*/ 	.word	index@(_Z7prescanPjS_i)
        /*0020*/ 	.word	0x00000000
.L_6:


//--------------------- .nv.compat                --------------------------
	.section	.nv.compat,"",@"SHT_CUDA_COMPAT_INFO"
	.align	4
        /*0000*/ 	.byte	0x02, 0x09, 0x00, 0x00, 0x02, 0x02, 0x01, 0x00, 0x02, 0x05, 0x05, 0x00, 0x03, 0x07, 0x01, 0x01
        /*0010*/ 	.byte	0x02, 0x03, 0x00, 0x00, 0x02, 0x06, 0x01, 0x00, 0x04, 0x0b, 0x08, 0x00, 0x09, 0x00, 0x00, 0x00
        /*0020*/ 	.byte	0x00, 0x00, 0x00, 0x00


//--------------------- .nv.info._Z7prescanPjS_i  --------------------------
	.section	.nv.info._Z7prescanPjS_i,"",@"SHT_CUDA_INFO"
	.sectionflags	@""
	.align	4


	//----- nvinfo : EIATTR_CUDA_API_VERSION
	.align		4
        /*0000*/ 	.byte	0x04, 0x37
        /*0002*/ 	.short	(.L_8 - .L_7)
.L_7:
        /*0004*/ 	.word	0x00000082


	//----- nvinfo : EIATTR_KPARAM_INFO
	.align		4
.L_8:
        /*0008*/ 	.byte	0x04, 0x17
        /*000a*/ 	.short	(.L_10 - .L_9)
.L_9:
        /*000c*/ 	.word	0x00000000
        /*0010*/ 	.short	0x0002
        /*0012*/ 	.short	0x0010
        /*0014*/ 	.byte	0x00, 0xf0, 0x11, 0x00


	//----- nvinfo : EIATTR_KPARAM_INFO
	.align		4
.L_10:
        /*0018*/ 	.byte	0x04, 0x17
        /*001a*/ 	.short	(.L_12 - .L_11)
.L_11:
        /*001c*/ 	.word	0x00000000
        /*0020*/ 	.short	0x0001
        /*0022*/ 	.short	0x0008
        /*0024*/ 	.byte	0x00, 0xf5, 0x21, 0x00


	//----- nvinfo : EIATTR_KPARAM_INFO
	.align		4
.L_12:
        /*0028*/ 	.byte	0x04, 0x17
        /*002a*/ 	.short	(.L_14 - .L_13)
.L_13:
        /*002c*/ 	.word	0x00000000
        /*0030*/ 	.short	0x0000
        /*0032*/ 	.short	0x0000
        /*0034*/ 	.byte	0x00, 0xf5, 0x21, 0x00


	//----- nvinfo : EIATTR_SPARSE_MMA_MASK
	.align		4
.L_14:
        /*0038*/ 	.byte	0x03, 0x50
        /*003a*/ 	.short	0x0000


	//----- nvinfo : EIATTR_MAXREG_COUNT
	.align		4
        /*003c*/ 	.byte	0x03, 0x1b
        /*003e*/ 	.short	0x00ff


	//----- nvinfo : EIATTR_NUM_BARRIERS
	.align		4
        /*0040*/ 	.byte	0x02, 0x4c
        /*0042*/ 	.byte	0x01
	.zero		1


	//----- nvinfo : EIATTR_EXTERNS
	.align		4
        /*0044*/ 	.byte	0x04, 0x0f
        /*0046*/ 	.short	(.L_16 - .L_15)


	//   ....[0]....
	.align		4
.L_15:
        /*0048*/ 	.word	index@(vprintf)


	//----- nvinfo : EIATTR_MERCURY_ISA_VERSION
	.align		4
.L_16:
        /*004c*/ 	.byte	0x03, 0x5f
        /*004e*/ 	.short	0x0101


	//----- nvinfo : EIATTR_VRC_CTA_INIT_COUNT
	.align		4
        /*0050*/ 	.byte	0x02, 0x4a
	.zero		1
	.zero		1


	//----- nvinfo : EIATTR_SYSCALL_OFFSETS
	.align		4
        /*0054*/ 	.byte	0x04, 0x46
        /*0056*/ 	.short	(.L_18 - .L_17)


	//   ....[0]....
.L_17:
        /*0058*/ 	.word	0x000000a0


	//----- nvinfo : EIATTR_EXIT_INSTR_OFFSETS
	.align		4
.L_18:
        /*005c*/ 	.byte	0x04, 0x1c
        /*005e*/ 	.short	(.L_20 - .L_19)


	//   ....[0]....
.L_19:
        /*0060*/ 	.word	0x00000740


	//----- nvinfo : EIATTR_CRS_STACK_SIZE
	.align		4
.L_20:
        /*0064*/ 	.byte	0x04, 0x1e
        /*0066*/ 	.short	(.L_22 - .L_21)
.L_21:
        /*0068*/ 	.word	0x00000000


	//----- nvinfo : EIATTR_CBANK_PARAM_SIZE
	.align		4
.L_22:
        /*006c*/ 	.byte	0x03, 0x19
        /*006e*/ 	.short	0x0014


	//----- nvinfo : EIATTR_PARAM_CBANK
	.align		4
        /*0070*/ 	.byte	0x04, 0x0a
        /*0072*/ 	.short	(.L_24 - .L_23)
	.align		4
.L_23:
        /*0074*/ 	.word	index@(.nv.constant0._Z7prescanPjS_i)
        /*0078*/ 	.short	0x0380
        /*007a*/ 	.short	0x0014


	//----- nvinfo : EIATTR_SW_WAR
	.align		4
.L_24:
        /*007c*/ 	.byte	0x04, 0x36
        /*007e*/ 	.short	(.L_26 - .L_25)
.L_25:
        /*0080*/ 	.word	0x00000008
.L_26:


//--------------------- .nv.callgraph             --------------------------
	.section	.nv.callgraph,"",@"SHT_CUDA_CALLGRAPH"
	.align	4
	.sectionentsize	8
	.align		4
        /*0000*/ 	.word	0x00000000
	.align		4
        /*0004*/ 	.word	0xffffffff
	.align		4
        /*0008*/ 	.word	index@(_Z7prescanPjS_i)
	.align		4
        /*000c*/ 	.word	index@(vprintf)
	.align		4
        /*0010*/ 	.word	0x00000000
	.align		4
        /*0014*/ 	.word	0xfffffffe
	.align		4
        /*0018*/ 	.word	0x00000000
	.align		4
        /*001c*/ 	.word	0xfffffffd
	.align		4
        /*0020*/ 	.word	0x00000000
	.align		4
        /*0024*/ 	.word	0xfffffffc


//--------------------- .nv.constant4             --------------------------
	.section	.nv.constant4,"a",@progbits
	.align	8
	.align		8
.nv.constant4:
        /*0000*/ 	.dword	vprintf
	.align		8
        /*0008*/ 	.dword	$str


//--------------------- .text._Z7prescanPjS_i     --------------------------
	.section	.text._Z7prescanPjS_i,"ax",@progbits
	.align	128
        .global         _Z7prescanPjS_i
        .type           _Z7prescanPjS_i,@function
        .size           _Z7prescanPjS_i,(.L_x_10 - _Z7prescanPjS_i)
        .other          _Z7prescanPjS_i,@"STO_CUDA_ENTRY STV_DEFAULT"
_Z7prescanPjS_i:
.text._Z7prescanPjS_i:
[----:B------:R-:W0:Y:S01]  /*0000*/  LDC R1, c[0x0][0x37c] ;  /* 0x0000df00ff017b82 */ /* 0x000e220000000800 */
[----:B------:R-:W-:Y:S01]  /*0010*/  MOV R0, 0x0 ;  /* 0x0000000000007802 */ /* 0x000fe20000000f00 */
[----:B------:R-:W1:Y:S01]  /*0020*/  LDCU.64 UR4, c[0x4][0x8] ;  /* 0x01000100ff0477ac */ /* 0x000e620008000a00 */
[----:B------:R-:W-:-:S05]  /*0030*/  CS2R R6, SRZ ;  /* 0x0000000000067805 */ /* 0x000fca000001ff00 */
[----:B------:R2:W3:Y:S01]  /*0040*/  LDC.64 R2, c[0x4][R0] ;  /* 0x0100000000027b82 */ /* 0x0004e20000000a00 */
[----:B------:R-:W4:Y:S01]  /*0050*/  LDCU.64 UR36, c[0x0][0x358] ;  /* 0x00006b00ff2477ac */ /* 0x000f220008000a00 */
[----:B------:R-:W0:Y:S01]  /*0060*/  LDCU UR38, c[0x0][0x390] ;  /* 0x00007200ff2677ac */ /* 0x000e220008000800 */
[----:B-1----:R-:W-:Y:S02]  /*0070*/  IMAD.U32 R4, RZ, RZ, UR4 ;  /* 0x00000004ff047e24 */ /* 0x002fe4000f8e00ff */
[----:B--2---:R-:W-:-:S07]  /*0080*/  IMAD.U32 R5, RZ, RZ, UR5 ;  /* 0x00000005ff057e24 */ /* 0x004fce000f8e00ff */
[----:B------:R-:W-:-:S07]  /*0090*/  LEPC R20, `(.L_x_0) ;  /* 0x000000001014794e */ /* 0x000fce0000000000 */
[----:B0--34-:R-:W-:Y:S05]  /*00a0*/  CALL.ABS.NOINC R2 ;  /* 0x0000000002007343 */ /* 0x019fea0003c00000 */
.L_x_0:
[----:B------:R-:W0:Y:S01]  /*00b0*/  S2R R0, SR_TID.X ;  /* 0x0000000000007919 */ /* 0x000e220000002100 */
[----:B------:R-:W1:Y:S08]  /*00c0*/  LDC R10, c[0x0][0x390] ;  /* 0x0000e400ff0a7b82 */ /* 0x000e700000000800 */
[----:B------:R-:W0:Y:S01]  /*00d0*/  LDC.64 R6, c[0x0][0x388] ;  /* 0x0000e200ff067b82 */ /* 0x000e220000000a00 */
[----:B-1----:R-:W-:-:S04]  /*00e0*/  LEA.HI R3, R10, R10, RZ, 0x1 ;  /* 0x0000000a0a037211 */ /* 0x002fc800078f08ff */
[----:B------:R-:W-:Y:S01]  /*00f0*/  SHF.R.S32.HI R3, RZ, 0x1, R3 ;  /* 0x00000001ff037819 */ /* 0x000fe20000011403 */
[----:B0-----:R-:W-:-:S04]  /*0100*/  IMAD.WIDE.U32 R6, R0, 0x4, R6 ;  /* 0x0000000400067825 */ /* 0x001fc800078e0006 */
[C---:B------:R-:W-:Y:S02]  /*0110*/  IMAD.WIDE R8, R3.reuse, 0x4, R6 ;  /* 0x0000000403087825 */ /* 0x040fe400078e0206 */
[----:B------:R-:W2:Y:S04]  /*0120*/  LDG.E R6, desc[UR36][R6.64] ;  /* 0x0000002406067981 */ /* 0x000ea8000c1e1900 */
[----:B------:R-:W3:Y:S01]  /*0130*/  LDG.E R8, desc[UR36][R8.64] ;  /* 0x0000002408087981 */ /* 0x000ee2000c1e1900 */
[----:B------:R-:W-:Y:S01]  /*0140*/  IMAD.IADD R2, R3, 0x1, R0 ;  /* 0x0000000103027824 */ /* 0x000fe200078e0200 */
[----:B------:R-:W-:Y:S01]  /*0150*/  MOV R4, 0x400 ;  /* 0x0000040000047802 */ /* 0x000fe20000000f00 */
[----:B------:R-:W0:Y:S02]  /*0160*/  S2R R13, SR_CgaCtaId ;  /* 0x00000000000d7919 */ /* 0x000e240000008800 */
[----:B------:R-:W-:-:S05]  /*0170*/  VIADD R5, R2, 0x10 ;  /* 0x0000001002057836 */ /* 0x000fca0000000000 */
[----:B------:R-:W-:Y:S02]  /*0180*/  SHF.R.S32.HI R11, RZ, R5, R2 ;  /* 0x00000005ff0b7219 */ /* 0x000fe40000011402 */
[----:B0-----:R-:W-:Y:S02]  /*0190*/  LEA R5, R13, R4, 0x18 ;  /* 0x000000040d057211 */ /* 0x001fe400078ec0ff */
[----:B------:R-:W-:-:S03]  /*01a0*/  LEA.HI.SX32 R4, R11, R2, 0x18 ;  /* 0x000000020b047211 */ /* 0x000fc600078fc2ff */
[--C-:B------:R-:W-:Y:S02]  /*01b0*/  IMAD R2, R0, 0x4, R5.reuse ;  /* 0x0000000400027824 */ /* 0x100fe400078e0205 */
[----:B------:R-:W-:Y:S01]  /*01c0*/  IMAD R4, R4, 0x4, R5 ;  /* 0x0000000404047824 */ /* 0x000fe200078e0205 */
[----:B--2---:R-:W-:Y:S01]  /*01d0*/  I2FP.F32.U32 R11, R6 ;  /* 0x00000006000b7245 */ /* 0x004fe20000201000 */
[----:B------:R-:W-:Y:S01]  /*01e0*/  IMAD.MOV.U32 R6, RZ, RZ, 0x1 ;  /* 0x00000001ff067424 */ /* 0x000fe200078e00ff */
[----:B---3--:R-:W-:-:S03]  /*01f0*/  I2FP.F32.U32 R7, R8 ;  /* 0x0000000800077245 */ /* 0x008fc60000201000 */
[----:B------:R0:W-:Y:S01]  /*0200*/  STS [R2], R11 ;  /* 0x0000000b02007388 */ /* 0x0001e20000000800 */
[----:B------:R-:W-:-:S03]  /*0210*/  SHF.R.S32.HI R8, RZ, 0x1, R10 ;  /* 0x00000001ff087819 */ /* 0x000fc6000001140a */
[----:B------:R0:W-:Y:S01]  /*0220*/  STS [R4], R7 ;  /* 0x0000000704007388 */ /* 0x0001e20000000800 */
[----:B------:R-:W-:-:S13]  /*0230*/  ISETP.GE.AND P0, PT, R8, 0x1, PT ;  /* 0x000000010800780c */ /* 0x000fda0003f06270 */
[----:B0-----:R-:W-:Y:S05]  /*0240*/  @!P0 BRA `(.L_x_1) ;  /* 0x0000000000748947 */ /* 0x001fea0003800000 */
[----:B------:R-:W-:Y:S01]  /*0250*/  LEA R7, R0, 0x1, 0x1 ;  /* 0x0000000100077811 */ /* 0x000fe200078e08ff */
[----:B------:R-:W-:-:S07]  /*0260*/  IMAD.MOV.U32 R6, RZ, RZ, 0x1 ;  /* 0x00000001ff067424 */ /* 0x000fce00078e00ff */
.L_x_4:
[----:B------:R-:W-:Y:S01]  /*0270*/  ISETP.GE.AND P0, PT, R0, R8, PT ;  /* 0x000000080000720c */ /* 0x000fe20003f06270 */
[----:B------:R-:W-:Y:S05]  /*0280*/  WARPSYNC.ALL ;  /* 0x0000000000007948 */ /* 0x000fea0003800000 */
[----:B------:R-:W-:Y:S01]  /*0290*/  BAR.SYNC.DEFER_BLOCKING 0x0 ;  /* 0x0000000000007b1d */ /* 0x000fe20000010000 */
[----:B------:R-:W-:Y:S02]  /*02a0*/  ISETP.GT.U32.AND P1, PT, R8, 0x1, PT ;  /* 0x000000010800780c */ /* 0x000fe40003f24070 */
[----:B------:R-:W-:-:S03]  /*02b0*/  SHF.R.U32.HI R14, RZ, 0x1, R8 ;  /* 0x00000001ff0e7819 */ /* 0x000fc60000011608 */
[----:B------:R-:W-:Y:S04]  /*02c0*/  BSSY.RECONVERGENT B0, `(.L_x_2) ;  /* 0x0000012000007945 */ /* 0x000fe80003800200 */
[----:B------:R-:W-:Y:S05]  /*02d0*/  @P0 BRA `(.L_x_3) ;  /* 0x0000000000400947 */ /* 0x000fea0003800000 */
[----:B------:R-:W-:-:S04]  /*02e0*/  IMAD R9, R7, R6, RZ ;  /* 0x0000000607097224 */ /* 0x000fc800078e02ff */
[C---:B------:R-:W-:Y:S01]  /*02f0*/  VIADD R11, R9.reuse, 0xffffffff ;  /* 0xffffffff090b7836 */ /* 0x040fe20000000000 */
[C---:B------:R-:W-:Y:S01]  /*0300*/  IADD3 R8, PT, PT, R9.reuse, R6, RZ ;  /* 0x0000000609087210 */ /* 0x040fe20007ffe0ff */
[----:B------:R-:W-:Y:S02]  /*0310*/  VIADD R12, R9, 0xf ;  /* 0x0000000f090c7836 */ /* 0x000fe40000000000 */
[----:B------:R-:W-:Y:S02]  /*0320*/  IMAD.IADD R10, R11, 0x1, R6 ;  /* 0x000000010b0a7824 */ /* 0x000fe400078e0206 */
[----:B------:R-:W-:Y:S01]  /*0330*/  VIADD R13, R8, 0xf ;  /* 0x0000000f080d7836 */ /* 0x000fe20000000000 */
[----:B------:R-:W-:-:S04]  /*0340*/  SHF.R.S32.HI R12, RZ, R12, R11 ;  /* 0x0000000cff0c7219 */ /* 0x000fc8000001140b */
[----:B------:R-:W-:Y:S02]  /*0350*/  SHF.R.S32.HI R13, RZ, R13, R10 ;  /* 0x0000000dff0d7219 */ /* 0x000fe4000001140a */
[----:B------:R-:W-:Y:S02]  /*0360*/  LEA.HI.SX32 R12, R12, R9, 0x18 ;  /* 0x000000090c0c7211 */ /* 0x000fe400078fc2ff */
[----:B------:R-:W-:-:S03]  /*0370*/  LEA.HI.SX32 R8, R13, R8, 0x18 ;  /* 0x000000080d087211 */ /* 0x000fc600078fc2ff */
[--C-:B------:R-:W-:Y:S02]  /*0380*/  IMAD R12, R12, 0x4, R5.reuse ;  /* 0x000000040c0c7824 */ /* 0x100fe400078e0205 */
[----:B------:R-:W-:-:S04]  /*0390*/  IMAD R8, R8, 0x4, R5 ;  /* 0x0000000408087824 */ /* 0x000fc800078e0205 */
[----:B------:R-:W-:Y:S04]  /*03a0*/  LDS R12, [R12+-0x4] ;  /* 0xfffffc000c0c7984 */ /* 0x000fe80000000800 */
[----:B------:R-:W0:Y:S02]  /*03b0*/  LDS R9, [R8+-0x4] ;  /* 0xfffffc0008097984 */ /* 0x000e240000000800 */
[----:B0-----:R-:W-:-:S05]  /*03c0*/  FADD R9, R12, R9 ;  /* 0x000000090c097221 */ /* 0x001fca0000000000 */
[----:B------:R0:W-:Y:S02]  /*03d0*/  STS [R8+-0x4], R9 ;  /* 0xfffffc0908007388 */ /* 0x0001e40000000800 */
.L_x_3:
[----:B------:R-:W-:Y:S05]  /*03e0*/  BSYNC.RECONVERGENT B0 ;  /* 0x0000000000007941 */ /* 0x000fea0003800200 */
.L_x_2:
[----:B0-----:R-:W-:Y:S01]  /*03f0*/  IMAD.MOV.U32 R8, RZ, RZ, R14 ;  /* 0x000000ffff087224 */ /* 0x001fe200078e000e */
[----:B------:R-:W-:Y:S01]  /*0400*/  SHF.L.U32 R6, R6, 0x1, RZ ;  /* 0x0000000106067819 */ /* 0x000fe200000006ff */
[----:B------:R-:W-:Y:S06]  /*0410*/  @P1 BRA `(.L_x_4) ;  /* 0xfffffffc00941947 */ /* 0x000fec000383ffff */
.L_x_1:
[----:B------:R-:W0:Y:S01]  /*0420*/  LDC R10, c[0x0][0x390] ;  /* 0x0000e400ff0a7b82 */ /* 0x000e220000000800 */
[----:B------:R-:W-:-:S13]  /*0430*/  ISETP.NE.AND P0, PT, R0, RZ, PT ;  /* 0x000000ff0000720c */ /* 0x000fda0003f05270 */
[C---:B0-----:R-:W-:Y:S02]  /*0440*/  @!P0 VIADD R7, R10.reuse, 0xffffffff ;  /* 0xffffffff0a078836 */ /* 0x041fe40000000000 */
[----:B------:R-:W-:-:S05]  /*0450*/  @!P0 VIADD R8, R10, 0xf ;  /* 0x0000000f0a088836 */ /* 0x000fca0000000000 */
[----:B------:R-:W-:-:S04]  /*0460*/  @!P0 SHF.R.S32.HI R7, RZ, R8, R7 ;  /* 0x00000008ff078219 */ /* 0x000fc80000011407 */
[----:B------:R-:W-:-:S05]  /*0470*/  @!P0 LEA.HI.SX32 R8, R7, R10, 0x18 ;  /* 0x0000000a07088211 */ /* 0x000fca00078fc2ff */
[----:B------:R-:W-:-:S05]  /*0480*/  @!P0 IMAD R8, R8, 0x4, R5 ;  /* 0x0000000408088824 */ /* 0x000fca00078e0205 */
[----:B------:R0:W-:Y:S01]  /*0490*/  @!P0 STS [R8+-0x4], RZ ;  /* 0xfffffcff08008388 */ /* 0x0001e20000000800 */
[----:B------:R-:W-:-:S13]  /*04a0*/  ISETP.GE.AND P0, PT, R10, 0x2, PT ;  /* 0x000000020a00780c */ /* 0x000fda0003f06270 */
[----:B0-----:R-:W-:Y:S05]  /*04b0*/  @!P0 BRA `(.L_x_5) ;  /* 0x0000000000748947 */ /* 0x001fea0003800000 */
[----:B------:R-:W-:Y:S01]  /*04c0*/  LEA R15, R0, 0x1, 0x1 ;  /* 0x00000001000f7811 */ /* 0x000fe200078e08ff */
[----:B------:R-:W-:-:S07]  /*04d0*/  IMAD.MOV.U32 R7, RZ, RZ, 0x1 ;  /* 0x00000001ff077424 */ /* 0x000fce00078e00ff */
.L_x_8:
[----:B------:R-:W-:Y:S01]  /*04e0*/  ISETP.GE.U32.AND P0, PT, R0, R7, PT ;  /* 0x000000070000720c */ /* 0x000fe20003f06070 */
[----:B------:R-:W-:Y:S01]  /*04f0*/  IMAD.SHL.U32 R7, R7, 0x2, RZ ;  /* 0x0000000207077824 */ /* 0x000fe200078e00ff */
[----:B------:R-:W-:Y:S05]  /*0500*/  WARPSYNC.ALL ;  /* 0x0000000000007948 */ /* 0x000fea0003800000 */
[----:B------:R-:W-:Y:S01]  /*0510*/  BAR.SYNC.DEFER_BLOCKING 0x0 ;  /* 0x0000000000007b1d */ /* 0x000fe20000010000 */
[----:B------:R-:W-:Y:S02]  /*0520*/  ISETP.GE.AND P1, PT, R7, UR38, PT ;  /* 0x0000002607007c0c */ /* 0x000fe4000bf26270 */
[----:B------:R-:W-:-:S03]  /*0530*/  SHF.R.U32.HI R6, RZ, 0x1, R6 ;  /* 0x00000001ff067819 */ /* 0x000fc60000011606 */
[----:B------:R-:W-:Y:S04]  /*0540*/  BSSY.RECONVERGENT B0, `(.L_x_6) ;  /* 0x0000013000007945 */ /* 0x000fe80003800200 */
[----:B0-----:R-:W-:Y:S05]  /*0550*/  @P0 BRA `(.L_x_7) ;  /* 0x0000000000440947 */ /* 0x001fea0003800000 */
[----:B------:R-:W-:-:S04]  /*0560*/  IMAD R9, R6, R15, RZ ;  /* 0x0000000f06097224 */ /* 0x000fc800078e02ff */
[C---:B------:R-:W-:Y:S01]  /*0570*/  VIADD R11, R9.reuse, 0xffffffff ;  /* 0xffffffff090b7836 */ /* 0x040fe20000000000 */
[C---:B------:R-:W-:Y:S01]  /*0580*/  IADD3 R8, PT, PT, R6.reuse, R9, RZ ;  /* 0x0000000906087210 */ /* 0x040fe20007ffe0ff */
[----:B------:R-:W-:Y:S02]  /*0590*/  VIADD R12, R9, 0xf ;  /* 0x0000000f090c7836 */ /* 0x000fe40000000000 */
[--C-:B------:R-:W-:Y:S02]  /*05a0*/  IMAD.IADD R10, R6, 0x1, R11.reuse ;  /* 0x00000001060a7824 */ /* 0x100fe400078e020b */
[----:B------:R-:W-:Y:S01]  /*05b0*/  VIADD R13, R8, 0xf ;  /* 0x0000000f080d7836 */ /* 0x000fe20000000000 */
[----:B------:R-:W-:-:S04]  /*05c0*/  SHF.R.S32.HI R12, RZ, R12, R11 ;  /* 0x0000000cff0c7219 */ /* 0x000fc8000001140b */
[----:B------:R-:W-:Y:S02]  /*05d0*/  SHF.R.S32.HI R13, RZ, R13, R10 ;  /* 0x0000000dff0d7219 */ /* 0x000fe4000001140a */
[----:B------:R-:W-:Y:S02]  /*05e0*/  LEA.HI.SX32 R12, R12, R9, 0x18 ;  /* 0x000000090c0c7211 */ /* 0x000fe400078fc2ff */
[----:B------:R-:W-:-:S03]  /*05f0*/  LEA.HI.SX32 R8, R13, R8, 0x18 ;  /* 0x000000080d087211 */ /* 0x000fc600078fc2ff */
[--C-:B------:R-:W-:Y:S02]  /*0600*/  IMAD R12, R12, 0x4, R5.reuse ;  /* 0x000000040c0c7824 */ /* 0x100fe400078e0205 */
[----:B------:R-:W-:-:S03]  /*0610*/  IMAD R9, R8, 0x4, R5 ;  /* 0x0000000408097824 */ /* 0x000fc600078e0205 */
[----:B------:R-:W-:Y:S04]  /*0620*/  LDS R8, [R12+-0x4] ;  /* 0xfffffc000c087984 */ /* 0x000fe80000000800 */
[----:B------:R-:W0:Y:S02]  /*0630*/  LDS R11, [R9+-0x4] ;  /* 0xfffffc00090b7984 */ /* 0x000e240000000800 */
[----:B0-----:R-:W-:Y:S02]  /*0640*/  FADD R8, R8, R11 ;  /* 0x0000000b08087221 */ /* 0x001fe40000000000 */
[----:B------:R0:W-:Y:S04]  /*0650*/  STS [R12+-0x4], R11 ;  /* 0xfffffc0b0c007388 */ /* 0x0001e80000000800 */
[----:B------:R0:W-:Y:S02]  /*0660*/  STS [R9+-0x4], R8 ;  /* 0xfffffc0809007388 */ /* 0x0001e40000000800 */
.L_x_7:
[----:B------:R-:W-:Y:S05]  /*0670*/  BSYNC.RECONVERGENT B0 ;  /* 0x0000000000007941 */ /* 0x000fea0003800200 */
.L_x_6:
[----:B------:R-:W-:Y:S05]  /*0680*/  @!P1 BRA `(.L_x_8) ;  /* 0xfffffffc00949947 */ /* 0x000fea000383ffff */
.L_x_5:
[----:B------:R-:W-:Y:S05]  /*0690*/  WARPSYNC.ALL ;  /* 0x0000000000007948 */ /* 0x000fea0003800000 */
[----:B------:R-:W-:Y:S08]  /*06a0*/  BAR.SYNC.DEFER_BLOCKING 0x0 ;  /* 0x0000000000007b1d */ /* 0x000ff00000010000 */
[----:B------:R-:W1:Y:S01]  /*06b0*/  LDC.64 R6, c[0x0][0x380] ;  /* 0x0000e000ff067b82 */ /* 0x000e620000000a00 */
[----:B------:R-:W2:Y:S04]  /*06c0*/  LDS R2, [R2] ;  /* 0x0000000002027984 */ /* 0x000ea80000000800 */
[----:B------:R-:W3:Y:S01]  /*06d0*/  LDS R4, [R4] ;  /* 0x0000000004047984 */ /* 0x000ee20000000800 */
[----:B-1----:R-:W-:-:S04]  /*06e0*/  IMAD.WIDE.U32 R6, R0, 0x4, R6 ;  /* 0x0000000400067825 */ /* 0x002fc800078e0006 */
[----:B0-----:R-:W-:Y:S01]  /*06f0*/  IMAD.WIDE R8, R3, 0x4, R6 ;  /* 0x0000000403087825 */ /* 0x001fe200078e0206 */
[----:B--2---:R-:W0:Y:S08]  /*0700*/  F2I.U32.TRUNC.NTZ R5, R2 ;  /* 0x0000000200057305 */ /* 0x004e30000020f000 */
[----:B---3--:R-:W1:Y:S01]  /*0710*/  F2I.U32.TRUNC.NTZ R11, R4 ;  /* 0x00000004000b7305 */ /* 0x008e62000020f000 */
[----:B0-----:R-:W-:Y:S04]  /*0720*/  STG.E desc[UR36][R6.64], R5 ;  /* 0x0000000506007986 */ /* 0x001fe8000c101924 */
[----:B-1----:R-:W-:Y:S01]  /*0730*/  STG.E desc[UR36][R8.64], R11 ;  /* 0x0000000b08007986 */ /* 0x002fe2000c101924 */
[----:B------:R-:W-:Y:S05]  /*0740*/  EXIT ;  /* 0x000000000000794d */ /* 0x000fea0003800000 */
.L_x_9:
[----:B------:R-:W-:-:S00]  /*0750*/  BRA `(.L_x_9) ;  /* 0xfffffffc00fc7947 */ /* 0x000fc0000383ffff */
[----:B------:R-:W-:-:S00]  /*0760*/  NOP ;  /* 0x0000000000007918 */ /* 0x000fc00000000000 */
        /* <DEDUP_REMOVED lines=9> */
.L_x_10:


//--------------------- .nv.global.init           --------------------------
	.section	.nv.global.init,"aw",@progbits
.nv.global.init:
	.type		$str,@object
	.size		$str,(.L_0 - $str)
$str:
        /*0000*/ 	.byte	0x49, 0x20, 0x61, 0x6d, 0x20, 0x69, 0x6e, 0x20, 0x74, 0x68, 0x65, 0x20, 0x73, 0x63, 0x61, 0x6e
        /*0010*/ 	.byte	0x00
.L_0:


//--------------------- .nv.shared._Z7prescanPjS_i --------------------------
	.section	.nv.shared._Z7prescanPjS_i,"aw",@nobits
	.sectionflags	@""
	.align	16
	.zero		1024


//--------------------- .nv.shared.reserved.0     --------------------------
	.section	.nv.shared.reserved.0,"aw",@nobits
	.weak		__nv_reservedSMEM_offset_0_alias
	.size		__nv_reservedSMEM_offset_0_alias, 0, 64
	.other		__nv_reservedSMEM_offset_0_alias,@"STO_CUDA_RESERVED_SHARED STV_DEFAULT"
__nv_reservedSMEM_offset_0_alias:
	.zero		0
	.zero		64


//--------------------- .nv.constant0._Z7prescanPjS_i --------------------------
	.section	.nv.constant0._Z7prescanPjS_i,"a",@progbits
	.sectionflags	@""
	.align	4
.nv.constant0._Z7prescanPjS_i:
	.zero		916


//--------------------- SYMBOLS --------------------------

	.type		.nv.reservedSmem.offset0,@object
	.size		.nv.reservedSmem.offset0,0x4
	.type		.nv.reservedSmem.cap,@object
	.size		.nv.reservedSmem.cap,0x4
	.type		vprintf,@function
